//
// Generated by NVIDIA NVVM Compiler
//
// Compiler Build ID: CL-36424714
// Cuda compilation tools, release 13.0, V13.0.88
// Based on NVVM 20.0.0
//

.version 9.0
.target sm_100
.address_size 64

	// .globl	_Z25sparseAffineForwardKernelmmPKfS0_PKiPf
.extern .shared .align 16 .b8 shared_input_indices[];

.visible .entry _Z25sparseAffineForwardKernelmmPKfS0_PKiPf(
	.param .u64 _Z25sparseAffineForwardKernelmmPKfS0_PKiPf_param_0,
	.param .u64 _Z25sparseAffineForwardKernelmmPKfS0_PKiPf_param_1,
	.param .u64 .ptr .align 1 _Z25sparseAffineForwardKernelmmPKfS0_PKiPf_param_2,
	.param .u64 .ptr .align 1 _Z25sparseAffineForwardKernelmmPKfS0_PKiPf_param_3,
	.param .u64 .ptr .align 1 _Z25sparseAffineForwardKernelmmPKfS0_PKiPf_param_4,
	.param .u64 .ptr .align 1 _Z25sparseAffineForwardKernelmmPKfS0_PKiPf_param_5
)
{
	.reg .pred 	%p<6>;
	.reg .b32 	%r<7>;
	.reg .b32 	%f<11>;
	.reg .b64 	%rd<30>;

	ld.param.u64 	%rd9, [_Z25sparseAffineForwardKernelmmPKfS0_PKiPf_param_0];
	ld.param.u64 	%rd10, [_Z25sparseAffineForwardKernelmmPKfS0_PKiPf_param_1];
	ld.param.u64 	%rd11, [_Z25sparseAffineForwardKernelmmPKfS0_PKiPf_param_2];
	ld.param.u64 	%rd12, [_Z25sparseAffineForwardKernelmmPKfS0_PKiPf_param_3];
	ld.param.u64 	%rd13, [_Z25sparseAffineForwardKernelmmPKfS0_PKiPf_param_4];
	ld.param.u64 	%rd14, [_Z25sparseAffineForwardKernelmmPKfS0_PKiPf_param_5];
	mov.u32 	%r2, %ctaid.x;
	mov.u32 	%r3, %ntid.x;
	mov.u32 	%r4, %tid.x;
	mad.lo.s32 	%r5, %r2, %r3, %r4;
	cvt.u64.u32 	%rd1, %r5;
	setp.le.u64 	%p1, %rd10, %rd1;
	@%p1 bra 	$L__BB0_8;
	cvta.to.global.u64 	%rd15, %rd14;
	mov.u32 	%r6, %ctaid.y;
	cvt.u64.u32 	%rd2, %r6;
	mad.lo.s64 	%rd16, %rd10, %rd2, %rd1;
	shl.b64 	%rd17, %rd16, 2;
	add.s64 	%rd3, %rd15, %rd17;
	setp.eq.s64 	%p2, %rd12, 0;
	mov.f32 	%f10, 0f00000000;
	@%p2 bra 	$L__BB0_3;
	cvta.to.global.u64 	%rd18, %rd12;
	shl.b64 	%rd19, %rd1, 2;
	add.s64 	%rd20, %rd18, %rd19;
	ld.global.f32 	%f10, [%rd20];
$L__BB0_3:
	setp.eq.s64 	%p3, %rd9, 0;
	@%p3 bra 	$L__BB0_7;
	cvta.to.global.u64 	%rd4, %rd13;
	cvta.to.global.u64 	%rd5, %rd11;
	mul.lo.s64 	%rd6, %rd9, %rd2;
	mov.b64 	%rd29, 0;
$L__BB0_5:
	add.s64 	%rd22, %rd29, %rd6;
	shl.b64 	%rd23, %rd22, 2;
	add.s64 	%rd24, %rd4, %rd23;
	ld.global.u32 	%r1, [%rd24];
	setp.eq.s32 	%p4, %r1, -1;
	@%p4 bra 	$L__BB0_7;
	cvt.s64.s32 	%rd25, %r1;
	mad.lo.s64 	%rd26, %rd10, %rd25, %rd1;
	shl.b64 	%rd27, %rd26, 2;
	add.s64 	%rd28, %rd5, %rd27;
	ld.global.f32 	%f7, [%rd28];
	add.f32 	%f10, %f10, %f7;
	add.s64 	%rd29, %rd29, 1;
	setp.ne.s64 	%p5, %rd29, %rd9;
	@%p5 bra 	$L__BB0_5;
$L__BB0_7:
	st.global.f32 	[%rd3], %f10;
$L__BB0_8:
	ret;

}
	// .globl	_Z32sparseAffineForwardAlignedKernelmmPKfS0_PKiPf
.visible .entry _Z32sparseAffineForwardAlignedKernelmmPKfS0_PKiPf(
	.param .u64 _Z32sparseAffineForwardAlignedKernelmmPKfS0_PKiPf_param_0,
	.param .u64 _Z32sparseAffineForwardAlignedKernelmmPKfS0_PKiPf_param_1,
	.param .u64 .ptr .align 1 _Z32sparseAffineForwardAlignedKernelmmPKfS0_PKiPf_param_2,
	.param .u64 .ptr .align 1 _Z32sparseAffineForwardAlignedKernelmmPKfS0_PKiPf_param_3,
	.param .u64 .ptr .align 1 _Z32sparseAffineForwardAlignedKernelmmPKfS0_PKiPf_param_4,
	.param .u64 .ptr .align 1 _Z32sparseAffineForwardAlignedKernelmmPKfS0_PKiPf_param_5
)
{
	.reg .pred 	%p<8>;
	.reg .b32 	%r<17>;
	.reg .b32 	%f<38>;
	.reg .b64 	%rd<41>;

	ld.param.u64 	%rd11, [_Z32sparseAffineForwardAlignedKernelmmPKfS0_PKiPf_param_0];
	ld.param.u64 	%rd12, [_Z32sparseAffineForwardAlignedKernelmmPKfS0_PKiPf_param_1];
	ld.param.u64 	%rd13, [_Z32sparseAffineForwardAlignedKernelmmPKfS0_PKiPf_param_2];
	ld.param.u64 	%rd14, [_Z32sparseAffineForwardAlignedKernelmmPKfS0_PKiPf_param_3];
	ld.param.u64 	%rd15, [_Z32sparseAffineForwardAlignedKernelmmPKfS0_PKiPf_param_4];
	ld.param.u64 	%rd16, [_Z32sparseAffineForwardAlignedKernelmmPKfS0_PKiPf_param_5];
	mov.u32 	%r4, %ctaid.x;
	mov.u32 	%r1, %ntid.x;
	mov.u32 	%r2, %tid.x;
	mad.lo.s32 	%r5, %r4, %r1, %r2;
	cvt.u64.u32 	%rd1, %r5;
	mul.wide.u32 	%rd17, %r5, 4;
	setp.ge.u64 	%p1, %rd17, %rd12;
	@%p1 bra 	$L__BB1_11;
	cvt.u64.u32 	%rd39, %r2;
	setp.le.u64 	%p2, %rd11, %rd39;
	@%p2 bra 	$L__BB1_4;
	mov.u32 	%r6, %ctaid.y;
	cvt.u64.u32 	%rd18, %r6;
	mul.lo.s64 	%rd3, %rd11, %rd18;
	cvt.u64.u32 	%rd4, %r1;
	cvta.to.global.u64 	%rd5, %rd15;
	mov.u32 	%r10, shared_input_indices;
$L__BB1_3:
	add.s64 	%rd19, %rd39, %rd3;
	shl.b64 	%rd20, %rd19, 2;
	add.s64 	%rd21, %rd5, %rd20;
	ld.global.u32 	%r7, [%rd21];
	cvt.u32.u64 	%r8, %rd39;
	shl.b32 	%r9, %r8, 2;
	add.s32 	%r11, %r10, %r9;
	st.shared.u32 	[%r11], %r7;
	add.s64 	%rd39, %rd39, %rd4;
	setp.lt.u64 	%p3, %rd39, %rd11;
	@%p3 bra 	$L__BB1_3;
$L__BB1_4:
	bar.sync 	0;
	setp.eq.s64 	%p4, %rd14, 0;
	mov.f32 	%f34, 0f00000000;
	mov.f32 	%f35, %f34;
	mov.f32 	%f36, %f34;
	mov.f32 	%f37, %f34;
	@%p4 bra 	$L__BB1_6;
	cvta.to.global.u64 	%rd22, %rd14;
	shl.b64 	%rd23, %rd1, 4;
	add.s64 	%rd24, %rd22, %rd23;
	ld.global.v4.f32 	{%f34, %f35, %f36, %f37}, [%rd24];
$L__BB1_6:
	setp.eq.s64 	%p5, %rd11, 0;
	@%p5 bra 	$L__BB1_10;
	cvta.to.global.u64 	%rd8, %rd13;
	mov.b64 	%rd40, 0;
	mov.u32 	%r14, shared_input_indices;
$L__BB1_8:
	cvt.u32.u64 	%r12, %rd40;
	shl.b32 	%r13, %r12, 2;
	add.s32 	%r15, %r14, %r13;
	ld.shared.u32 	%r3, [%r15];
	setp.eq.s32 	%p6, %r3, -1;
	@%p6 bra 	$L__BB1_10;
	cvt.s64.s32 	%rd26, %r3;
	mul.lo.s64 	%rd27, %rd12, %rd26;
	shr.u64 	%rd28, %rd27, 2;
	add.s64 	%rd29, %rd28, %rd1;
	shl.b64 	%rd30, %rd29, 4;
	add.s64 	%rd31, %rd8, %rd30;
	ld.global.v4.f32 	{%f22, %f23, %f24, %f25}, [%rd31];
	add.f32 	%f34, %f34, %f22;
	add.f32 	%f35, %f35, %f23;
	add.f32 	%f36, %f36, %f24;
	add.f32 	%f37, %f37, %f25;
	add.s64 	%rd40, %rd40, 1;
	setp.ne.s64 	%p7, %rd40, %rd11;
	@%p7 bra 	$L__BB1_8;
$L__BB1_10:
	mov.u32 	%r16, %ctaid.y;
	cvt.u64.u32 	%rd32, %r16;
	mul.lo.s64 	%rd33, %rd12, %rd32;
	shr.u64 	%rd34, %rd33, 2;
	add.s64 	%rd35, %rd34, %rd1;
	cvta.to.global.u64 	%rd36, %rd16;
	shl.b64 	%rd37, %rd35, 4;
	add.s64 	%rd38, %rd36, %rd37;
	st.global.v4.f32 	[%rd38], {%f34, %f35, %f36, %f37};
$L__BB1_11:
	ret;

}


// ===== COMPILED SASS (sm_100) =====

	.target	sm_100

	.elftype	@"ET_EXEC"


//--------------------- .note.nv.tkinfo           --------------------------
	.section	.note.nv.tkinfo,"",@"SHT_NOTE"
	.sectionflags	@"SHF_NOTE_NV_TKINFO"
	.tkinfo
        /*0018*/ 	.word	0x00000002
        /*0030*/ 	.string	""
        /*0030*/ 	.string	"ptxas"
        /*0030*/ 	.string	"Cuda compilation tools, release 13.0, V13.0.88"
        /*0030*/ 	.string	"Build cuda_13.0.r13.0/compiler.36424714_0"
        /*0030*/ 	.string	"-arch sm_100 -m 64 "



//--------------------- .note.nv.cuinfo           --------------------------
	.section	.note.nv.cuinfo,"",@"SHT_NOTE"
	.sectionflags	@"SHF_NOTE_NV_CUINFO"
        /*0018*/ 	.short	0x0002
        /*001a*/ 	.short	0x0064
        /*001c*/ 	.short	0x0082
	.zero		2


//--------------------- .nv.info                  --------------------------
	.section	.nv.info,"",@"SHT_CUDA_INFO"
	.align	4


	//----- nvinfo : EIATTR_REGCOUNT
	.align		4
        /*0000*/ 	.byte	0x04, 0x2f
        /*0002*/ 	.short	(.L_1 - .L_0)
	.align		4
.L_0:
        /*0004*/ 	.word	index@(_Z25sparseAffineForwardKernelmmPKfS0_PKiPf)
        /*0008*/ 	.word	0x00000014


	//----- nvinfo : EIATTR_FRAME_SIZE
	.align		4
.L_1:
        /*000c*/ 	.byte	0x04, 0x11
        /*000e*/ 	.short	(.L_3 - .L_2)
	.align		4
.L_2:
        /*0010*/ 	.word	index@(_Z25sparseAffineForwardKernelmmPKfS0_PKiPf)
        /*0014*/ 	.word	0x00000000


	//----- nvinfo : EIATTR_REGCOUNT
	.align		4
.L_3:
        /*0018*/ 	.byte	0x04, 0x2f
        /*001a*/ 	.short	(.L_5 - .L_4)
	.align		4
.L_4:
        /*001c*/ 	.word	index@(_Z32sparseAffineForwardAlignedKernelmmPKfS0_PKiPf)
        /*0020*/ 	.word	0x0000000e


	//----- nvinfo : EIATTR_FRAME_SIZE
	.align		4
.L_5:
        /*0024*/ 	.byte	0x04, 0x11
        /*0026*/ 	.short	(.L_7 - .L_6)
	.align		4
.L_6:
        /*0028*/ 	.word	index@(_Z32sparseAffineForwardAlignedKernelmmPKfS0_PKiPf)
        /*002c*/ 	.word	0x00000000


	//----- nvinfo : EIATTR_MIN_STACK_SIZE
	.align		4
.L_7:
        /*0030*/ 	.byte	0x04, 0x12
        /*0032*/ 	.short	(.L_9 - .L_8)
	.align		4
.L_8:
        /*0034*/ 	.word	index@(_Z32sparseAffineForwardAlignedKernelmmPKfS0_PKiPf)
        /*0038*/ 	.word	0x00000000


	//----- nvinfo : EIATTR_MIN_STACK_SIZE
	.align		4
.L_9:
        /*003c*/ 	.byte	0x04, 0x12
        /*003e*/ 	.short	(.L_11 - .L_10)
	.align		4
.L_10:
        /*0040*/ 	.word	index@(_Z25sparseAffineForwardKernelmmPKfS0_PKiPf)
        /*0044*/ 	.word	0x00000000
.L_11:


//--------------------- .nv.compat                --------------------------
	.section	.nv.compat,"",@"SHT_CUDA_COMPAT_INFO"
	.align	4
        /*0000*/ 	.byte	0x02, 0x09, 0x00, 0x00, 0x02, 0x02, 0x01, 0x00, 0x02, 0x05, 0x05, 0x00, 0x03, 0x07, 0x01, 0x01
        /*0010*/ 	.byte	0x02, 0x03, 0x00, 0x00, 0x02, 0x06, 0x01, 0x00, 0x04, 0x0b, 0x08, 0x00, 0x09, 0x00, 0x00, 0x00
        /*0020*/ 	.byte	0x00, 0x00, 0x00, 0x00


//--------------------- .nv.info._Z32sparseAffineForwardAlignedKernelmmPKfS0_PKiPf --------------------------
	.section	.nv.info._Z32sparseAffineForwardAlignedKernelmmPKfS0_PKiPf,"",@"SHT_CUDA_INFO"
	.sectionflags	@""
	.align	4


	//----- nvinfo : EIATTR_CUDA_API_VERSION
	.align		4
        /*0000*/ 	.byte	0x04, 0x37
        /*0002*/ 	.short	(.L_13 - .L_12)
.L_12:
        /*0004*/ 	.word	0x00000082


	//----- nvinfo : EIATTR_KPARAM_INFO
	.align		4
.L_13:
        /*0008*/ 	.byte	0x04, 0x17
        /*000a*/ 	.short	(.L_15 - .L_14)
.L_14:
        /*000c*/ 	.word	0x00000000
        /*0010*/ 	.short	0x0005
        /*0012*/ 	.short	0x0028
        /*0014*/ 	.byte	0x00, 0xf5, 0x21, 0x00


	//----- nvinfo : EIATTR_KPARAM_INFO
	.align		4
.L_15:
        /*0018*/ 	.byte	0x04, 0x17
        /*001a*/ 	.short	(.L_17 - .L_16)
.L_16:
        /*001c*/ 	.word	0x00000000
        /*0020*/ 	.short	0x0004
        /*0022*/ 	.short	0x0020
        /*0024*/ 	.byte	0x00, 0xf5, 0x21, 0x00


	//----- nvinfo : EIATTR_KPARAM_INFO
	.align		4
.L_17:
        /*0028*/ 	.byte	0x04, 0x17
        /*002a*/ 	.short	(.L_19 - .L_18)
.L_18:
        /*002c*/ 	.word	0x00000000
        /*0030*/ 	.short	0x0003
        /*0032*/ 	.short	0x0018
        /*0034*/ 	.byte	0x00, 0xf5, 0x21, 0x00


	//----- nvinfo : EIATTR_KPARAM_INFO
	.align		4
.L_19:
        /*0038*/ 	.byte	0x04, 0x17
        /*003a*/ 	.short	(.L_21 - .L_20)
.L_20:
        /*003c*/ 	.word	0x00000000
        /*0040*/ 	.short	0x0002
        /*0042*/ 	.short	0x0010
        /*0044*/ 	.byte	0x00, 0xf5, 0x21, 0x00


	//----- nvinfo : EIATTR_KPARAM_INFO
	.align		4
.L_21:
        /*0048*/ 	.byte	0x04, 0x17
        /*004a*/ 	.short	(.L_23 - .L_22)
.L_22:
        /*004c*/ 	.word	0x00000000
        /*0050*/ 	.short	0x0001
        /*0052*/ 	.short	0x0008
        /*0054*/ 	.byte	0x00, 0xf0, 0x21, 0x00


	//----- nvinfo : EIATTR_KPARAM_INFO
	.align		4
.L_23:
        /*0058*/ 	.byte	0x04, 0x17
        /*005a*/ 	.short	(.L_25 - .L_24)
.L_24:
        /*005c*/ 	.word	0x00000000
        /*0060*/ 	.short	0x0000
        /*0062*/ 	.short	0x0000
        /*0064*/ 	.byte	0x00, 0xf0, 0x21, 0x00


	//----- nvinfo : EIATTR_SPARSE_MMA_MASK
	.align		4
.L_25:
        /*0068*/ 	.byte	0x03, 0x50
        /*006a*/ 	.short	0x0000


	//----- nvinfo : EIATTR_MAXREG_COUNT
	.align		4
        /*006c*/ 	.byte	0x03, 0x1b
        /*006e*/ 	.short	0x00ff


	//----- nvinfo : EIATTR_NUM_BARRIERS
	.align		4
        /*0070*/ 	.byte	0x02, 0x4c
        /*0072*/ 	.byte	0x01
	.zero		1


	//----- nvinfo : EIATTR_MERCURY_ISA_VERSION
	.align		4
        /*0074*/ 	.byte	0x03, 0x5f
        /*0076*/ 	.short	0x0101


	//----- nvinfo : EIATTR_VRC_CTA_INIT_COUNT
	.align		4
        /*0078*/ 	.byte	0x02, 0x4a
	.zero		1
	.zero		1


	//----- nvinfo : EIATTR_EXIT_INSTR_OFFSETS
	.align		4
        /*007c*/ 	.byte	0x04, 0x1c
        /*007e*/ 	.short	(.L_27 - .L_26)


	//   ....[0]....
.L_26:
        /*0080*/ 	.word	0x00000090


	//   ....[1]....
        /*0084*/ 	.word	0x000005c0


	//----- nvinfo : EIATTR_CRS_STACK_SIZE
	.align		4
.L_27:
        /*0088*/ 	.byte	0x04, 0x1e
        /*008a*/ 	.short	(.L_29 - .L_28)
.L_28:
        /*008c*/ 	.word	0x00000000


	//----- nvinfo : EIATTR_CBANK_PARAM_SIZE
	.align		4
.L_29:
        /*0090*/ 	.byte	0x03, 0x19
        /*0092*/ 	.short	0x0030


	//----- nvinfo : EIATTR_PARAM_CBANK
	.align		4
        /*0094*/ 	.byte	0x04, 0x0a
        /*0096*/ 	.short	(.L_31 - .L_30)
	.align		4
.L_30:
        /*0098*/ 	.word	index@(.nv.constant0._Z32sparseAffineForwardAlignedKernelmmPKfS0_PKiPf)
        /*009c*/ 	.short	0x0380
        /*009e*/ 	.short	0x0030


	//----- nvinfo : EIATTR_SW_WAR
	.align		4
.L_31:
        /*00a0*/ 	.byte	0x04, 0x36
        /*00a2*/ 	.short	(.L_33 - .L_32)
.L_32:
        /*00a4*/ 	.word	0x00000008
.L_33:


//--------------------- .nv.info._Z25sparseAffineForwardKernelmmPKfS0_PKiPf --------------------------
	.section	.nv.info._Z25sparseAffineForwardKernelmmPKfS0_PKiPf,"",@"SHT_CUDA_INFO"
	.sectionflags	@""
	.align	4


	//----- nvinfo : EIATTR_CUDA_API_VERSION
	.align		4
        /*0000*/ 	.byte	0x04, 0x37
        /*0002*/ 	.short	(.L_35 - .L_34)
.L_34:
        /*0004*/ 	.word	0x00000082


	//----- nvinfo : EIATTR_KPARAM_INFO
	.align		4
.L_35:
        /*0008*/ 	.byte	0x04, 0x17
        /*000a*/ 	.short	(.L_37 - .L_36)
.L_36:
        /*000c*/ 	.word	0x00000000
        /*0010*/ 	.short	0x0005
        /*0012*/ 	.short	0x0028
        /*0014*/ 	.byte	0x00, 0xf5, 0x21, 0x00


	//----- nvinfo : EIATTR_KPARAM_INFO
	.align		4
.L_37:
        /*0018*/ 	.byte	0x04, 0x17
        /*001a*/ 	.short	(.L_39 - .L_38)
.L_38:
        /*001c*/ 	.word	0x00000000
        /*0020*/ 	.short	0x0004
        /*0022*/ 	.short	0x0020
        /*0024*/ 	.byte	0x00, 0xf5, 0x21, 0x00


	//----- nvinfo : EIATTR_KPARAM_INFO
	.align		4
.L_39:
        /*0028*/ 	.byte	0x04, 0x17
        /*002a*/ 	.short	(.L_41 - .L_40)
.L_40:
        /*002c*/ 	.word	0x00000000
        /*0030*/ 	.short	0x0003
        /*0032*/ 	.short	0x0018
        /*0034*/ 	.byte	0x00, 0xf5, 0x21, 0x00


	//----- nvinfo : EIATTR_KPARAM_INFO
	.align		4
.L_41:
        /*0038*/ 	.byte	0x04, 0x17
        /*003a*/ 	.short	(.L_43 - .L_42)
.L_42:
        /*003c*/ 	.word	0x00000000
        /*0040*/ 	.short	0x0002
        /*0042*/ 	.short	0x0010
        /*0044*/ 	.byte	0x00, 0xf5, 0x21, 0x00


	//----- nvinfo : EIATTR_KPARAM_INFO
	.align		4
.L_43:
        /*0048*/ 	.byte	0x04, 0x17
        /*004a*/ 	.short	(.L_45 - .L_44)
.L_44:
        /*004c*/ 	.word	0x00000000
        /*0050*/ 	.short	0x0001
        /*0052*/ 	.short	0x0008
        /*0054*/ 	.byte	0x00, 0xf0, 0x21, 0x00


	//----- nvinfo : EIATTR_KPARAM_INFO
	.align		4
.L_45:
        /*0058*/ 	.byte	0x04, 0x17
        /*005a*/ 	.short	(.L_47 - .L_46)
.L_46:
        /*005c*/ 	.word	0x00000000
        /*0060*/ 	.short	0x0000
        /*0062*/ 	.short	0x0000
        /*0064*/ 	.byte	0x00, 0xf0, 0x21, 0x00


	//----- nvinfo : EIATTR_SPARSE_MMA_MASK
	.align		4
.L_47:
        /*0068*/ 	.byte	0x03, 0x50
        /*006a*/ 	.short	0x0000


	//----- nvinfo : EIATTR_MAXREG_COUNT
	.align		4
        /*006c*/ 	.byte	0x03, 0x1b
        /*006e*/ 	.short	0x00ff


	//----- nvinfo : EIATTR_MERCURY_ISA_VERSION
	.align		4
        /*0070*/ 	.byte	0x03, 0x5f
        /*0072*/ 	.short	0x0101


	//----- nvinfo : EIATTR_VRC_CTA_INIT_COUNT
	.align		4
        /*0074*/ 	.byte	0x02, 0x4a
	.zero		1
	.zero		1


	//----- nvinfo : EIATTR_EXIT_INSTR_OFFSETS
	.align		4
        /*0078*/ 	.byte	0x04, 0x1c
        /*007a*/ 	.short	(.L_49 - .L_48)


	//   ....[0]....
.L_48:
        /*007c*/ 	.word	0x00000080


	//   ....[1]....
        /*0080*/ 	.word	0x000003a0


	//----- nvinfo : EIATTR_CBANK_PARAM_SIZE
	.align		4
.L_49:
        /*0084*/ 	.byte	0x03, 0x19
        /*0086*/ 	.short	0x0030


	//----- nvinfo : EIATTR_PARAM_CBANK
	.align		4
        /*0088*/ 	.byte	0x04, 0x0a
        /*008a*/ 	.short	(.L_51 - .L_50)
	.align		4
.L_50:
        /*008c*/ 	.word	index@(.nv.constant0._Z25sparseAffineForwardKernelmmPKfS0_PKiPf)
        /*0090*/ 	.short	0x0380
        /*0092*/ 	.short	0x0030


	//----- nvinfo : EIATTR_SW_WAR
	.align		4
.L_51:
        /*0094*/ 	.byte	0x04, 0x36
        /*0096*/ 	.short	(.L_53 - .L_52)
.L_52:
        /*0098*/ 	.word	0x00000008
.L_53:


//--------------------- .nv.callgraph             --------------------------
	.section	.nv.callgraph,"",@"SHT_CUDA_CALLGRAPH"
	.align	4
	.sectionentsize	8
	.align		4
        /*0000*/ 	.word	0x00000000
	.align		4
        /*0004*/ 	.word	0xffffffff
	.align		4
        /*0008*/ 	.word	0x00000000
	.align		4
        /*000c*/ 	.word	0xfffffffe
	.align		4
        /*0010*/ 	.word	0x00000000
	.align		4
        /*0014*/ 	.word	0xfffffffd
	.align		4
        /*0018*/ 	.word	0x00000000
	.align		4
        /*001c*/ 	.word	0xfffffffc


//--------------------- .text._Z32sparseAffineForwardAlignedKernelmmPKfS0_PKiPf --------------------------
	.section	.text._Z32sparseAffineForwardAlignedKernelmmPKfS0_PKiPf,"ax",@progbits
	.align	128
        .global         _Z32sparseAffineForwardAlignedKernelmmPKfS0_PKiPf
        .type           _Z32sparseAffineForwardAlignedKernelmmPKfS0_PKiPf,@function
        .size           _Z32sparseAffineForwardAlignedKernelmmPKfS0_PKiPf,(.L_x_9 - _Z32sparseAffineForwardAlignedKernelmmPKfS0_PKiPf)
        .other          _Z32sparseAffineForwardAlignedKernelmmPKfS0_PKiPf,@"STO_CUDA_ENTRY STV_DEFAULT"
_Z32sparseAffineForwardAlignedKernelmmPKfS0_PKiPf:
.text._Z32sparseAffineForwardAlignedKernelmmPKfS0_PKiPf:
[----:B------:R-:W-:Y:S01]  /*0000*/  LDC R1, c[0x0][0x37c] ;  /* 0x0000df00ff017b82 */ /* 0x000fe20000000800 */
[----:B------:R-:W0:Y:S07]  /*0010*/  S2R R4, SR_TID.X ;  /* 0x0000000000047919 */ /* 0x000e2e0000002100 */
[----:B------:R-:W0:Y:S01]  /*0020*/  S2UR UR4, SR_CTAID.X ;  /* 0x00000000000479c3 */ /* 0x000e220000002500 */
[----:B------:R-:W1:Y:S07]  /*0030*/  LDCU.64 UR6, c[0x0][0x388] ;  /* 0x00007100ff0677ac */ /* 0x000e6e0008000a00 */
[----:B------:R-:W0:Y:S02]  /*0040*/  LDC R7, c[0x0][0x360] ;  /* 0x0000d800ff077b82 */ /* 0x000e240000000800 */
[----:B0-----:R-:W-:-:S04]  /*0050*/  IMAD R0, R7, UR4, R4 ;  /* 0x0000000407007c24 */ /* 0x001fc8000f8e0204 */
[----:B------:R-:W-:-:S03]  /*0060*/  IMAD.WIDE.U32 R2, R0, 0x4, RZ ;  /* 0x0000000400027825 */ /* 0x000fc600078e00ff */
[----:B-1----:R-:W-:-:S04]  /*0070*/  ISETP.GE.U32.AND P0, PT, R2, UR6, PT ;  /* 0x0000000602007c0c */ /* 0x002fc8000bf06070 */
[----:B------:R-:W-:-:S13]  /*0080*/  ISETP.GE.U32.AND.EX P0, PT, R3, UR7, PT, P0 ;  /* 0x0000000703007c0c */ /* 0x000fda000bf06100 */
[----:B------:R-:W-:Y:S05]  /*0090*/  @P0 EXIT ;  /* 0x000000000000094d */ /* 0x000fea0003800000 */
[----:B------:R-:W0:Y:S01]  /*00a0*/  LDCU.64 UR4, c[0x0][0x380] ;  /* 0x00007000ff0477ac */ /* 0x000e220008000a00 */
[----:B------:R-:W-:Y:S01]  /*00b0*/  BSSY.RECONVERGENT B0, `(.L_x_0) ;  /* 0x000001a000007945 */ /* 0x000fe20003800200 */
[----:B------:R-:W1:Y:S01]  /*00c0*/  LDCU.64 UR8, c[0x0][0x358] ;  /* 0x00006b00ff0877ac */ /* 0x000e620008000a00 */
[----:B------:R-:W2:Y:S01]  /*00d0*/  LDCU.64 UR6, c[0x0][0x3a0] ;  /* 0x00007400ff0677ac */ /* 0x000ea20008000a00 */
[----:B0-----:R-:W-:-:S04]  /*00e0*/  ISETP.GE.U32.AND P0, PT, R4, UR4, PT ;  /* 0x0000000404007c0c */ /* 0x001fc8000bf06070 */
[----:B------:R-:W-:-:S13]  /*00f0*/  ISETP.GE.U32.AND.EX P0, PT, RZ, UR5, PT, P0 ;  /* 0x00000005ff007c0c */ /* 0x000fda000bf06100 */
[----:B-12---:R-:W-:Y:S05]  /*0100*/  @P0 BRA `(.L_x_1) ;  /* 0x0000000000500947 */ /* 0x006fea0003800000 */
[----:B------:R-:W0:Y:S01]  /*0110*/  S2R R3, SR_CgaCtaId ;  /* 0x0000000000037919 */ /* 0x000e220000008800 */
[----:B------:R-:W-:Y:S01]  /*0120*/  MOV R2, 0x400 ;  /* 0x0000040000027802 */ /* 0x000fe20000000f00 */
[----:B------:R-:W-:Y:S01]  /*0130*/  IMAD.MOV.U32 R8, RZ, RZ, R4 ;  /* 0x000000ffff087224 */ /* 0x000fe200078e0004 */
[----:B------:R-:W1:Y:S01]  /*0140*/  S2R R9, SR_CTAID.Y ;  /* 0x0000000000097919 */ /* 0x000e620000002600 */
[----:B------:R-:W-:Y:S01]  /*0150*/  IMAD.MOV.U32 R11, RZ, RZ, RZ ;  /* 0x000000ffff0b7224 */ /* 0x000fe200078e00ff */
[----:B0-----:R-:W-:-:S07]  /*0160*/  LEA R6, R3, R2, 0x18 ;  /* 0x0000000203067211 */ /* 0x001fce00078ec0ff */
.L_x_2:
[----:B------:R-:W-:Y:S02]  /*0170*/  IMAD.MOV.U32 R2, RZ, RZ, R8 ;  /* 0x000000ffff027224 */ /* 0x000fe400078e0008 */
[----:B0-----:R-:W-:Y:S02]  /*0180*/  IMAD.MOV.U32 R3, RZ, RZ, R11 ;  /* 0x000000ffff037224 */ /* 0x001fe400078e000b */
[----:B-1----:R-:W-:-:S04]  /*0190*/  IMAD.WIDE.U32 R2, R9, UR4, R2 ;  /* 0x0000000409027c25 */ /* 0x002fc8000f8e0002 */
[----:B------:R-:W-:Y:S01]  /*01a0*/  IMAD R3, R9, UR5, R3 ;  /* 0x0000000509037c24 */ /* 0x000fe2000f8e0203 */
[----:B------:R-:W-:-:S04]  /*01b0*/  LEA R4, P0, R2, UR6, 0x2 ;  /* 0x0000000602047c11 */ /* 0x000fc8000f8010ff */
[----:B------:R-:W-:-:S05]  /*01c0*/  LEA.HI.X R5, R2, UR7, R3, 0x2, P0 ;  /* 0x0000000702057c11 */ /* 0x000fca00080f1403 */
[----:B------:R-:W2:Y:S01]  /*01d0*/  LDG.E R4, desc[UR8][R4.64] ;  /* 0x0000000804047981 */ /* 0x000ea2000c1e1900 */
[----:B------:R-:W-:Y:S01]  /*01e0*/  IMAD R3, R8, 0x4, R6 ;  /* 0x0000000408037824 */ /* 0x000fe200078e0206 */
[----:B------:R-:W-:-:S05]  /*01f0*/  IADD3 R8, P0, PT, R7, R8, RZ ;  /* 0x0000000807087210 */ /* 0x000fca0007f1e0ff */
[----:B------:R-:W-:Y:S01]  /*0200*/  IMAD.X R11, RZ, RZ, R11, P0 ;  /* 0x000000ffff0b7224 */ /* 0x000fe200000e060b */
[----:B------:R-:W-:-:S04]  /*0210*/  ISETP.GE.U32.AND P0, PT, R8, UR4, PT ;  /* 0x0000000408007c0c */ /* 0x000fc8000bf06070 */
[----:B------:R-:W-:Y:S01]  /*0220*/  ISETP.GE.U32.AND.EX P0, PT, R11, UR5, PT, P0 ;  /* 0x000000050b007c0c */ /* 0x000fe2000bf06100 */
[----:B--2---:R0:W-:-:S12]  /*0230*/  STS [R3], R4 ;  /* 0x0000000403007388 */ /* 0x0041d80000000800 */
[----:B------:R-:W-:Y:S05]  /*0240*/  @!P0 BRA `(.L_x_2) ;  /* 0xfffffffc00c88947 */ /* 0x000fea000383ffff */
.L_x_1:
[----:B------:R-:W-:Y:S05]  /*0250*/  BSYNC.RECONVERGENT B0 ;  /* 0x0000000000007941 */ /* 0x000fea0003800200 */
.L_x_0:
[----:B------:R-:W1:Y:S01]  /*0260*/  LDCU.64 UR6, c[0x0][0x398] ;  /* 0x00007300ff0677ac */ /* 0x000e620008000a00 */
[----:B0-----:R-:W-:Y:S02]  /*0270*/  CS2R R4, SRZ ;  /* 0x0000000000047805 */ /* 0x001fe4000001ff00 */
[----:B------:R-:W-:Y:S01]  /*0280*/  CS2R R6, SRZ ;  /* 0x0000000000067805 */ /* 0x000fe2000001ff00 */
[----:B------:R-:W-:Y:S01]  /*0290*/  BAR.SYNC.DEFER_BLOCKING 0x0 ;  /* 0x0000000000007b1d */ /* 0x000fe20000010000 */
[----:B-1----:R-:W-:-:S04]  /*02a0*/  ISETP.NE.U32.AND P0, PT, RZ, UR6, PT ;  /* 0x00000006ff007c0c */ /* 0x002fc8000bf05070 */
[----:B------:R-:W-:-:S13]  /*02b0*/  ISETP.NE.AND.EX P0, PT, RZ, UR7, PT, P0 ;  /* 0x00000007ff007c0c */ /* 0x000fda000bf05300 */
[----:B------:R-:W-:-:S04]  /*02c0*/  @P0 LEA R2, P1, R0, UR6, 0x4 ;  /* 0x0000000600020c11 */ /* 0x000fc8000f8220ff */
[----:B------:R-:W-:-:S05]  /*02d0*/  @P0 LEA.HI.X R3, R0, UR7, RZ, 0x4, P1 ;  /* 0x0000000700030c11 */ /* 0x000fca00088f24ff */
[----:B------:R0:W5:Y:S01]  /*02e0*/  @P0 LDG.E.128 R4, desc[UR8][R2.64] ;  /* 0x0000000802040981 */ /* 0x000162000c1e1d00 */
[----:B------:R-:W-:-:S04]  /*02f0*/  UISETP.NE.U32.AND UP0, UPT, UR4, URZ, UPT ;  /* 0x000000ff0400728c */ /* 0x000fc8000bf05070 */
[----:B------:R-:W-:-:S09]  /*0300*/  UISETP.NE.AND.EX UP0, UPT, UR5, URZ, UPT, UP0 ;  /* 0x000000ff0500728c */ /* 0x000fd2000bf05300 */
[----:B0-----:R-:W-:Y:S05]  /*0310*/  BRA.U !UP0, `(.L_x_3) ;  /* 0x00000001087c7547 */ /* 0x001fea000b800000 */
[----:B------:R-:W0:Y:S01]  /*0320*/  S2UR UR5, SR_CgaCtaId ;  /* 0x00000000000579c3 */ /* 0x000e220000008800 */
[----:B------:R-:W-:Y:S01]  /*0330*/  UMOV UR4, 0x400 ;  /* 0x0000040000047882 */ /* 0x000fe20000000000 */
[----:B------:R-:W1:Y:S01]  /*0340*/  LDCU.64 UR10, c[0x0][0x390] ;  /* 0x00007200ff0a77ac */ /* 0x000e620008000a00 */
[----:B------:R-:W2:Y:S01]  /*0350*/  LDCU.128 UR12, c[0x0][0x380] ;  /* 0x00007000ff0c77ac */ /* 0x000ea20008000c00 */
[----:B0-----:R-:W-:-:S03]  /*0360*/  ULEA UR6, UR5, UR4, 0x18 ;  /* 0x0000000405067291 */ /* 0x001fc6000f8ec0ff */
[----:B------:R-:W-:Y:S01]  /*0370*/  UMOV UR4, URZ ;  /* 0x000000ff00047c82 */ /* 0x000fe20008000000 */
[----:B-12---:R-:W-:-:S08]  /*0380*/  UMOV UR5, URZ ;  /* 0x000000ff00057c82 */ /* 0x006fd00008000000 */
.L_x_4:
[----:B------:R-:W-:-:S09]  /*0390*/  ULEA UR7, UR4, UR6, 0x2 ;  /* 0x0000000604077291 */ /* 0x000fd2000f8e10ff */
[----:B------:R-:W0:Y:S02]  /*03a0*/  LDS R9, [UR7] ;  /* 0x00000007ff097984 */ /* 0x000e240008000800 */
[----:B0-----:R-:W-:-:S13]  /*03b0*/  ISETP.NE.AND P0, PT, R9, -0x1, PT ;  /* 0xffffffff0900780c */ /* 0x001fda0003f05270 */
[----:B------:R-:W-:Y:S05]  /*03c0*/  @!P0 BRA `(.L_x_3) ;  /* 0x0000000000508947 */ /* 0x000fea0003800000 */
[----:B------:R-:W-:-:S05]  /*03d0*/  SHF.R.S32.HI R2, RZ, 0x1f, R9 ;  /* 0x0000001fff027819 */ /* 0x000fca0000011409 */
[----:B------:R-:W-:Y:S02]  /*03e0*/  IMAD R8, R2, UR14, RZ ;  /* 0x0000000e02087c24 */ /* 0x000fe4000f8e02ff */
[----:B------:R-:W-:-:S04]  /*03f0*/  IMAD.WIDE.U32 R2, R9, UR14, RZ ;  /* 0x0000000e09027c25 */ /* 0x000fc8000f8e00ff */
[----:B------:R-:W-:-:S04]  /*0400*/  IMAD R9, R9, UR15, R8 ;  /* 0x0000000f09097c24 */ /* 0x000fc8000f8e0208 */
[----:B------:R-:W-:-:S05]  /*0410*/  IMAD.IADD R9, R3, 0x1, R9 ;  /* 0x0000000103097824 */ /* 0x000fca00078e0209 */
[----:B------:R-:W-:-:S04]  /*0420*/  SHF.R.U64 R3, R2, 0x2, R9 ;  /* 0x0000000202037819 */ /* 0x000fc80000001209 */
[----:B------:R-:W-:-:S04]  /*0430*/  IADD3 R3, P0, PT, R0, R3, RZ ;  /* 0x0000000300037210 */ /* 0x000fc80007f1e0ff */
[----:B------:R-:W-:Y:S02]  /*0440*/  LEA.HI.X R8, R9, RZ, RZ, 0x1e, P0 ;  /* 0x000000ff09087211 */ /* 0x000fe400000ff4ff */
[----:B------:R-:W-:-:S04]  /*0450*/  LEA R2, P0, R3, UR10, 0x4 ;  /* 0x0000000a03027c11 */ /* 0x000fc8000f8020ff */
[----:B------:R-:W-:-:S05]  /*0460*/  LEA.HI.X R3, R3, UR11, R8, 0x4, P0 ;  /* 0x0000000b03037c11 */ /* 0x000fca00080f2408 */
[----:B------:R-:W2:Y:S01]  /*0470*/  LDG.E.128 R8, desc[UR8][R2.64] ;  /* 0x0000000802087981 */ /* 0x000ea2000c1e1d00 */
[----:B------:R-:W-:-:S04]  /*0480*/  UIADD3 UR4, UP0, UPT, UR4, 0x1, URZ ;  /* 0x0000000104047890 */ /* 0x000fc8000ff1e0ff */
[----:B------:R-:W-:Y:S02]  /*0490*/  UIADD3.X UR5, UPT, UPT, URZ, UR5, URZ, UP0, !UPT ;  /* 0x00000005ff057290 */ /* 0x000fe400087fe4ff */
[----:B------:R-:W-:-:S04]  /*04a0*/  UISETP.NE.U32.AND UP0, UPT, UR4, UR12, UPT ;  /* 0x0000000c0400728c */ /* 0x000fc8000bf05070 */
[----:B------:R-:W-:Y:S01]  /*04b0*/  UISETP.NE.AND.EX UP0, UPT, UR5, UR13, UPT, UP0 ;  /* 0x0000000d0500728c */ /* 0x000fe2000bf05300 */
[----:B--2--5:R-:W-:Y:S01]  /*04c0*/  FADD R4, R4, R8 ;  /* 0x0000000804047221 */ /* 0x024fe20000000000 */
[----:B------:R-:W-:Y:S01]  /*04d0*/  FADD R5, R5, R9 ;  /* 0x0000000905057221 */ /* 0x000fe20000000000 */
[----:B------:R-:W-:Y:S01]  /*04e0*/  FADD R6, R6, R10 ;  /* 0x0000000a06067221 */ /* 0x000fe20000000000 */
[----:B------:R-:W-:-:S05]  /*04f0*/  FADD R7, R7, R11 ;  /* 0x0000000b07077221 */ /* 0x000fca0000000000 */
[----:B------:R-:W-:Y:S05]  /*0500*/  BRA.U UP0, `(.L_x_4) ;  /* 0xfffffffd00a07547 */ /* 0x000fea000b83ffff */
.L_x_3:
[----:B------:R-:W0:Y:S01]  /*0510*/  S2UR UR6, SR_CTAID.Y ;  /* 0x00000000000679c3 */ /* 0x000e220000002600 */
[----:B------:R-:W1:Y:S07]  /*0520*/  LDCU.64 UR4, c[0x0][0x3a8] ;  /* 0x00007500ff0477ac */ /* 0x000e6e0008000a00 */
[----:B------:R-:W0:Y:S02]  /*0530*/  LDC.64 R8, c[0x0][0x388] ;  /* 0x0000e200ff087b82 */ /* 0x000e240000000a00 */
[----:B0-----:R-:W-:-:S04]  /*0540*/  IMAD.WIDE.U32 R2, R8, UR6, RZ ;  /* 0x0000000608027c25 */ /* 0x001fc8000f8e00ff */
[----:B------:R-:W-:-:S05]  /*0550*/  IMAD R9, R9, UR6, R3 ;  /* 0x0000000609097c24 */ /* 0x000fca000f8e0203 */
[----:B------:R-:W-:-:S04]  /*0560*/  SHF.R.U64 R3, R2, 0x2, R9 ;  /* 0x0000000202037819 */ /* 0x000fc80000001209 */
[----:B------:R-:W-:-:S04]  /*0570*/  IADD3 R0, P0, PT, R0, R3, RZ ;  /* 0x0000000300007210 */ /* 0x000fc80007f1e0ff */
[----:B------:R-:W-:Y:S02]  /*0580*/  LEA.HI.X R3, R9, RZ, RZ, 0x1e, P0 ;  /* 0x000000ff09037211 */ /* 0x000fe400000ff4ff */
[----:B-1----:R-:W-:-:S04]  /*0590*/  LEA R2, P0, R0, UR4, 0x4 ;  /* 0x0000000400027c11 */ /* 0x002fc8000f8020ff */
[----:B------:R-:W-:-:S05]  /*05a0*/  LEA.HI.X R3, R0, UR5, R3, 0x4, P0 ;  /* 0x0000000500037c11 */ /* 0x000fca00080f2403 */
[----:B-----5:R-:W-:Y:S01]  /*05b0*/  STG.E.128 desc[UR8][R2.64], R4 ;  /* 0x0000000402007986 */ /* 0x020fe2000c101d08 */
[----:B------:R-:W-:Y:S05]  /*05c0*/  EXIT ;  /* 0x000000000000794d */ /* 0x000fea0003800000 */
.L_x_5:
[----:B------:R-:W-:-:S00]  /*05d0*/  BRA `(.L_x_5) ;  /* 0xfffffffc00fc7947 */ /* 0x000fc0000383ffff */
[----:B------:R-:W-:-:S00]  /*05e0*/  NOP ;  /* 0x0000000000007918 */ /* 0x000fc00000000000 */
        /* <DEDUP_REMOVED lines=9> */
.L_x_9:


//--------------------- .text._Z25sparseAffineForwardKernelmmPKfS0_PKiPf --------------------------
	.section	.text._Z25sparseAffineForwardKernelmmPKfS0_PKiPf,"ax",@progbits
	.align	128
        .global         _Z25sparseAffineForwardKernelmmPKfS0_PKiPf
        .type           _Z25sparseAffineForwardKernelmmPKfS0_PKiPf,@function
        .size           _Z25sparseAffineForwardKernelmmPKfS0_PKiPf,(.L_x_10 - _Z25sparseAffineForwardKernelmmPKfS0_PKiPf)
        .other          _Z25sparseAffineForwardKernelmmPKfS0_PKiPf,@"STO_CUDA_ENTRY STV_DEFAULT"
_Z25sparseAffineForwardKernelmmPKfS0_PKiPf:
.text._Z25sparseAffineForwardKernelmmPKfS0_PKiPf:
[----:B------:R-:W-:Y:S01]  /*0000*/  LDC R1, c[0x0][0x37c] ;  /* 0x0000df00ff017b82 */ /* 0x000fe20000000800 */
[----:B------:R-:W0:Y:S07]  /*0010*/  S2R R3, SR_TID.X ;  /* 0x0000000000037919 */ /* 0x000e2e0000002100 */
[----:B------:R-:W0:Y:S01]  /*0020*/  S2UR UR4, SR_CTAID.X ;  /* 0x00000000000479c3 */ /* 0x000e220000002500 */
[----:B------:R-:W1:Y:S07]  /*0030*/  LDCU.64 UR8, c[0x0][0x388] ;  /* 0x00007100ff0877ac */ /* 0x000e6e0008000a00 */
[----:B------:R-:W0:Y:S02]  /*0040*/  LDC R2, c[0x0][0x360] ;  /* 0x0000d800ff027b82 */ /* 0x000e240000000800 */
[----:B0-----:R-:W-:-:S05]  /*0050*/  IMAD R2, R2, UR4, R3 ;  /* 0x0000000402027c24 */ /* 0x001fca000f8e0203 */
[----:B-1----:R-:W-:-:S04]  /*0060*/  ISETP.GE.U32.AND P0, PT, R2, UR8, PT ;  /* 0x0000000802007c0c */ /* 0x002fc8000bf06070 */
[----:B------:R-:W-:-:S13]  /*0070*/  ISETP.GE.U32.AND.EX P0, PT, RZ, UR9, PT, P0 ;  /* 0x00000009ff007c0c */ /* 0x000fda000bf06100 */
[----:B------:R-:W-:Y:S05]  /*0080*/  @P0 EXIT ;  /* 0x000000000000094d */ /* 0x000fea0003800000 */
[----:B------:R-:W0:Y:S01]  /*0090*/  LDCU.64 UR4, c[0x0][0x398] ;  /* 0x00007300ff0477ac */ /* 0x000e220008000a00 */
[----:B------:R-:W1:Y:S01]  /*00a0*/  S2R R13, SR_CTAID.Y ;  /* 0x00000000000d7919 */ /* 0x000e620000002600 */
[----:B------:R-:W-:Y:S01]  /*00b0*/  IMAD.MOV.U32 R11, RZ, RZ, RZ ;  /* 0x000000ffff0b7224 */ /* 0x000fe200078e00ff */
[----:B------:R-:W2:Y:S01]  /*00c0*/  LDCU.64 UR10, c[0x0][0x380] ;  /* 0x00007000ff0a77ac */ /* 0x000ea20008000a00 */
[----:B------:R-:W3:Y:S01]  /*00d0*/  LDCU.64 UR6, c[0x0][0x358] ;  /* 0x00006b00ff0677ac */ /* 0x000ee20008000a00 */
[----:B0-----:R-:W-:-:S04]  /*00e0*/  ISETP.NE.U32.AND P0, PT, RZ, UR4, PT ;  /* 0x00000004ff007c0c */ /* 0x001fc8000bf05070 */
[----:B------:R-:W-:Y:S01]  /*00f0*/  ISETP.NE.AND.EX P0, PT, RZ, UR5, PT, P0 ;  /* 0x00000005ff007c0c */ /* 0x000fe2000bf05300 */
[----:B--2---:R-:W-:-:S12]  /*0100*/  UISETP.NE.U32.AND UP0, UPT, UR10, URZ, UPT ;  /* 0x000000ff0a00728c */ /* 0x004fd8000bf05070 */
[----:B------:R-:W-:-:S04]  /*0110*/  @P0 LEA R8, P1, R2, UR4, 0x2 ;  /* 0x0000000402080c11 */ /* 0x000fc8000f8210ff */
[----:B------:R-:W-:Y:S01]  /*0120*/  @P0 LEA.HI.X R9, R2, UR5, RZ, 0x2, P1 ;  /* 0x0000000502090c11 */ /* 0x000fe200088f14ff */
[----:B------:R-:W0:Y:S01]  /*0130*/  LDCU.64 UR4, c[0x0][0x3a8] ;  /* 0x00007500ff0477ac */ /* 0x000e220008000a00 */
[----:B------:R-:W-:Y:S01]  /*0140*/  IMAD.MOV.U32 R3, RZ, RZ, RZ ;  /* 0x000000ffff037224 */ /* 0x000fe200078e00ff */
[----:B------:R-:W-:Y:S01]  /*0150*/  UISETP.NE.AND.EX UP0, UPT, UR11, URZ, UPT, UP0 ;  /* 0x000000ff0b00728c */ /* 0x000fe2000bf05300 */
[C---:B-1----:R-:W-:Y:S01]  /*0160*/  IMAD.WIDE.U32 R6, R13.reuse, UR8, R2 ;  /* 0x000000080d067c25 */ /* 0x042fe2000f8e0002 */
[----:B---3--:R1:W5:Y:S03]  /*0170*/  @P0 LDG.E R11, desc[UR6][R8.64] ;  /* 0x00000006080b0981 */ /* 0x008366000c1e1900 */
[----:B------:R-:W-:Y:S01]  /*0180*/  IMAD R5, R13, UR9, R7 ;  /* 0x000000090d057c24 */ /* 0x000fe2000f8e0207 */
[----:B0-----:R-:W-:-:S04]  /*0190*/  LEA R4, P0, R6, UR4, 0x2 ;  /* 0x0000000406047c11 */ /* 0x001fc8000f8010ff */
[----:B------:R-:W-:Y:S01]  /*01a0*/  LEA.HI.X R5, R6, UR5, R5, 0x2, P0 ;  /* 0x0000000506057c11 */ /* 0x000fe200080f1405 */
[----:B-1----:R-:W-:Y:S08]  /*01b0*/  BRA.U !UP0, `(.L_x_6) ;  /* 0x0000000108747547 */ /* 0x002ff0000b800000 */
[----:B------:R-:W0:Y:S01]  /*01c0*/  LDC.64 R6, c[0x0][0x380] ;  /* 0x0000e000ff067b82 */ /* 0x000e220000000a00 */
[----:B------:R-:W1:Y:S01]  /*01d0*/  LDCU.64 UR10, c[0x0][0x388] ;  /* 0x00007100ff0a77ac */ /* 0x000e620008000a00 */
[----:B------:R-:W2:Y:S06]  /*01e0*/  LDCU.64 UR8, c[0x0][0x390] ;  /* 0x00007200ff0877ac */ /* 0x000eac0008000a00 */
[----:B------:R-:W3:Y:S01]  /*01f0*/  LDC.64 R8, c[0x0][0x3a0] ;  /* 0x0000e800ff087b82 */ /* 0x000ee20000000a00 */
[----:B------:R-:W-:Y:S01]  /*0200*/  UMOV UR4, URZ ;  /* 0x000000ff00047c82 */ /* 0x000fe20008000000 */
[----:B------:R-:W-:-:S05]  /*0210*/  UMOV UR5, URZ ;  /* 0x000000ff00057c82 */ /* 0x000fca0008000000 */
.L_x_7:
[----:B0-----:R-:W-:-:S04]  /*0220*/  IMAD.WIDE.U32 R14, R13, R6, UR4 ;  /* 0x000000040d0e7e25 */ /* 0x001fc8000f8e0006 */
[----:B------:R-:W-:Y:S01]  /*0230*/  IMAD R0, R13, R7, R15 ;  /* 0x000000070d007224 */ /* 0x000fe200078e020f */
[----:B---3--:R-:W-:-:S04]  /*0240*/  LEA R16, P0, R14, R8, 0x2 ;  /* 0x000000080e107211 */ /* 0x008fc800078010ff */
[----:B------:R-:W-:-:S06]  /*0250*/  LEA.HI.X R17, R14, R9, R0, 0x2, P0 ;  /* 0x000000090e117211 */ /* 0x000fcc00000f1400 */
[----:B------:R-:W3:Y:S02]  /*0260*/  LDG.E R17, desc[UR6][R16.64] ;  /* 0x0000000610117981 */ /* 0x000ee4000c1e1900 */
[----:B---3--:R-:W-:-:S13]  /*0270*/  ISETP.NE.AND P0, PT, R17, -0x1, PT ;  /* 0xffffffff1100780c */ /* 0x008fda0003f05270 */
[----:B------:R-:W-:Y:S05]  /*0280*/  @!P0 BRA `(.L_x_6) ;  /* 0x0000000000408947 */ /* 0x000fea0003800000 */
[----:B------:R-:W-:Y:S01]  /*0290*/  SHF.R.S32.HI R0, RZ, 0x1f, R17 ;  /* 0x0000001fff007819 */ /* 0x000fe20000011411 */
[----:B------:R-:W-:Y:S02]  /*02a0*/  IMAD.MOV.U32 R14, RZ, RZ, R2 ;  /* 0x000000ffff0e7224 */ /* 0x000fe400078e0002 */
[----:B------:R-:W-:Y:S02]  /*02b0*/  IMAD.MOV.U32 R15, RZ, RZ, RZ ;  /* 0x000000ffff0f7224 */ /* 0x000fe400078e00ff */
[----:B-1----:R-:W-:Y:S02]  /*02c0*/  IMAD R0, R0, UR10, RZ ;  /* 0x0000000a00007c24 */ /* 0x002fe4000f8e02ff */
[----:B------:R-:W-:-:S04]  /*02d0*/  IMAD.WIDE.U32 R14, R17, UR10, R14 ;  /* 0x0000000a110e7c25 */ /* 0x000fc8000f8e000e */
[----:B------:R-:W-:Y:S01]  /*02e0*/  IMAD R17, R17, UR11, R0 ;  /* 0x0000000b11117c24 */ /* 0x000fe2000f8e0200 */
[----:B--2---:R-:W-:-:S03]  /*02f0*/  LEA R16, P0, R14, UR8, 0x2 ;  /* 0x000000080e107c11 */ /* 0x004fc6000f8010ff */
[----:B------:R-:W-:-:S05]  /*0300*/  IMAD.IADD R15, R15, 0x1, R17 ;  /* 0x000000010f0f7824 */ /* 0x000fca00078e0211 */
[----:B------:R-:W-:-:S05]  /*0310*/  LEA.HI.X R17, R14, UR9, R15, 0x2, P0 ;  /* 0x000000090e117c11 */ /* 0x000fca00080f140f */
[----:B------:R-:W2:Y:S01]  /*0320*/  LDG.E R16, desc[UR6][R16.64] ;  /* 0x0000000610107981 */ /* 0x000ea2000c1e1900 */
[----:B------:R-:W-:-:S04]  /*0330*/  UIADD3 UR4, UP0, UPT, UR4, 0x1, URZ ;  /* 0x0000000104047890 */ /* 0x000fc8000ff1e0ff */
[----:B------:R-:W-:Y:S02]  /*0340*/  UIADD3.X UR5, UPT, UPT, URZ, UR5, URZ, UP0, !UPT ;  /* 0x00000005ff057290 */ /* 0x000fe400087fe4ff */
[----:B------:R-:W-:-:S04]  /*0350*/  ISETP.NE.U32.AND P0, PT, R6, UR4, PT ;  /* 0x0000000406007c0c */ /* 0x000fc8000bf05070 */
[----:B------:R-:W-:Y:S01]  /*0360*/  ISETP.NE.AND.EX P0, PT, R7, UR5, PT, P0 ;  /* 0x0000000507007c0c */ /* 0x000fe2000bf05300 */
[----:B--2--5:R-:W-:-:S12]  /*0370*/  FADD R11, R11, R16 ;  /* 0x000000100b0b7221 */ /* 0x024fd80000000000 */
[----:B------:R-:W-:Y:S05]  /*0380*/  @P0 BRA `(.L_x_7) ;  /* 0xfffffffc00a40947 */ /* 0x000fea000383ffff */
.L_x_6:
[----:B-----5:R-:W-:Y:S01]  /*0390*/  STG.E desc[UR6][R4.64], R11 ;  /* 0x0000000b04007986 */ /* 0x020fe2000c101906 */
[----:B-12---:R-:W-:Y:S05]  /*03a0*/  EXIT ;  /* 0x000000000000794d */ /* 0x006fea0003800000 */
.L_x_8:
        /* <DEDUP_REMOVED lines=13> */
.L_x_10:


//--------------------- .nv.shared._Z32sparseAffineForwardAlignedKernelmmPKfS0_PKiPf --------------------------
	.section	.nv.shared._Z32sparseAffineForwardAlignedKernelmmPKfS0_PKiPf,"aw",@nobits
	.sectionflags	@""
	.align	16
	.zero		1024


//--------------------- .nv.shared.reserved.0     --------------------------
	.section	.nv.shared.reserved.0,"aw",@nobits
	.weak		__nv_reservedSMEM_offset_0_alias
	.size		__nv_reservedSMEM_offset_0_alias, 0, 64
	.other		__nv_reservedSMEM_offset_0_alias,@"STO_CUDA_RESERVED_SHARED STV_DEFAULT"
__nv_reservedSMEM_offset_0_alias:
	.zero		0
	.zero		64


//--------------------- .nv.shared._Z25sparseAffineForwardKernelmmPKfS0_PKiPf --------------------------
	.section	.nv.shared._Z25sparseAffineForwardKernelmmPKfS0_PKiPf,"aw",@nobits
	.sectionflags	@""
	.align	16
	.zero		1024


//--------------------- .nv.constant0._Z32sparseAffineForwardAlignedKernelmmPKfS0_PKiPf --------------------------
	.section	.nv.constant0._Z32sparseAffineForwardAlignedKernelmmPKfS0_PKiPf,"a",@progbits
	.sectionflags	@""
	.align	4
.nv.constant0._Z32sparseAffineForwardAlignedKernelmmPKfS0_PKiPf:
	.zero		944


//--------------------- .nv.constant0._Z25sparseAffineForwardKernelmmPKfS0_PKiPf --------------------------
	.section	.nv.constant0._Z25sparseAffineForwardKernelmmPKfS0_PKiPf,"a",@progbits
	.sectionflags	@""
	.align	4
.nv.constant0._Z25sparseAffineForwardKernelmmPKfS0_PKiPf:
	.zero		944


//--------------------- SYMBOLS --------------------------

	.type		.nv.reservedSmem.offset0,@object
	.size		.nv.reservedSmem.offset0,0x4
	.type		.nv.reservedSmem.cap,@object
	.size		.nv.reservedSmem.cap,0x4
